	.headerflags	@"EF_CUDA_TEXMODE_UNIFIED EF_CUDA_64BIT_ADDRESS EF_CUDA_ACCELERATORS EF_CUDA_SM90 EF_CUDA_VIRTUAL_SM(EF_CUDA_SM90)"
	.elftype	@"ET_EXEC"


//--------------------- .nv.info                  --------------------------
	.section	.nv.info,"",@"SHT_CUDA_INFO"
	.align	4


	//----- nvinfo : EIATTR_REGCOUNT
	.align		4
        /*0000*/ 	.byte	0x04, 0x2f
        /*0002*/ 	.short	(.L_1 - .L_0)
	.align		4
.L_0:
        /*0004*/ 	.word	index@(triton_poi_fused_hardsigmoid_hardswish_mul_49)
        /*0008*/ 	.word	0x0000000e


	//----- nvinfo : EIATTR_MIN_STACK_SIZE
	.align		4
.L_1:
        /*000c*/ 	.byte	0x04, 0x12
        /*000e*/ 	.short	(.L_3 - .L_2)
	.align		4
.L_2:
        /*0010*/ 	.word	index@(triton_poi_fused_hardsigmoid_hardswish_mul_49)
        /*0014*/ 	.word	0x00000000


	//----- nvinfo : EIATTR_FRAME_SIZE
	.align		4
.L_3:
        /*0018*/ 	.byte	0x04, 0x11
        /*001a*/ 	.short	(.L_5 - .L_4)
	.align		4
.L_4:
        /*001c*/ 	.word	index@(triton_poi_fused_hardsigmoid_hardswish_mul_49)
        /*0020*/ 	.word	0x00000000


	//----- nvinfo : EIATTR_MIN_STACK_SIZE
	.align		4
.L_5:
        /*0024*/ 	.byte	0x04, 0x12
        /*0026*/ 	.short	(.L_7 - .L_6)
	.align		4
.L_6:
        /*0028*/ 	.word	index@(triton_poi_fused_hardsigmoid_hardswish_mul_49)
        /*002c*/ 	.word	0x00000000
.L_7:


//--------------------- .nv.info.triton_poi_fused_hardsigmoid_hardswish_mul_49 --------------------------
	.section	.nv.info.triton_poi_fused_hardsigmoid_hardswish_mul_49,"",@"SHT_CUDA_INFO"
	.sectionflags	@""
	.align	4


	//----- nvinfo : EIATTR_CUDA_API_VERSION
	.align		4
        /*0000*/ 	.byte	0x04, 0x37
        /*0002*/ 	.short	(.L_9 - .L_8)
.L_8:
        /*0004*/ 	.word	0x0000007c


	//----- nvinfo : EIATTR_KPARAM_INFO
	.align		4
.L_9:
        /*0008*/ 	.byte	0x04, 0x17
        /*000a*/ 	.short	(.L_11 - .L_10)
.L_10:
        /*000c*/ 	.word	0x00000000
        /*0010*/ 	.short	0x0002
        /*0012*/ 	.short	0x0010
        /*0014*/ 	.byte	0x00, 0xf0, 0x11, 0x00


	//----- nvinfo : EIATTR_KPARAM_INFO
	.align		4
.L_11:
        /*0018*/ 	.byte	0x04, 0x17
        /*001a*/ 	.short	(.L_13 - .L_12)
.L_12:
        /*001c*/ 	.word	0x00000000
        /*0020*/ 	.short	0x0001
        /*0022*/ 	.short	0x0008
        /*0024*/ 	.byte	0x00, 0xf4, 0x21, 0x00


	//----- nvinfo : EIATTR_KPARAM_INFO
	.align		4
.L_13:
        /*0028*/ 	.byte	0x04, 0x17
        /*002a*/ 	.short	(.L_15 - .L_14)
.L_14:
        /*002c*/ 	.word	0x00000000
        /*0030*/ 	.short	0x0000
        /*0032*/ 	.short	0x0000
        /*0034*/ 	.byte	0x00, 0xf4, 0x21, 0x00


	//----- nvinfo : EIATTR_SPARSE_MMA_MASK
	.align		4
.L_15:
        /*0038*/ 	.byte	0x03, 0x50
        /*003a*/ 	.short	0x0000


	//----- nvinfo : EIATTR_MAXREG_COUNT
	.align		4
        /*003c*/ 	.byte	0x03, 0x1b
        /*003e*/ 	.short	0x00ff


	//----- nvinfo : EIATTR_EXIT_INSTR_OFFSETS
	.align		4
        /*0040*/ 	.byte	0x04, 0x1c
        /*0042*/ 	.short	(.L_17 - .L_16)


	//   ....[0]....
.L_16:
        /*0044*/ 	.word	0x00000360


	//   ....[1]....
        /*0048*/ 	.word	0x00000380


	//----- nvinfo : EIATTR_REQNTID
	.align		4
.L_17:
        /*004c*/ 	.byte	0x04, 0x10
        /*004e*/ 	.short	(.L_19 - .L_18)
.L_18:
        /*0050*/ 	.word	0x00000080
        /*0054*/ 	.word	0x00000001
        /*0058*/ 	.word	0x00000001


	//----- nvinfo : EIATTR_CBANK_PARAM_SIZE
	.align		4
.L_19:
        /*005c*/ 	.byte	0x03, 0x19
        /*005e*/ 	.short	0x0014


	//----- nvinfo : EIATTR_PARAM_CBANK
	.align		4
        /*0060*/ 	.byte	0x04, 0x0a
        /*0062*/ 	.short	(.L_21 - .L_20)
	.align		4
.L_20:
        /*0064*/ 	.word	index@(.nv.constant0.triton_poi_fused_hardsigmoid_hardswish_mul_49)
        /*0068*/ 	.short	0x0210
        /*006a*/ 	.short	0x0014


	//----- nvinfo : EIATTR_SW_WAR
	.align		4
.L_21:
        /*006c*/ 	.byte	0x04, 0x36
        /*006e*/ 	.short	(.L_23 - .L_22)
.L_22:
        /*0070*/ 	.word	0x00000008
.L_23:


//--------------------- .nv.callgraph             --------------------------
	.section	.nv.callgraph,"",@"SHT_CUDA_CALLGRAPH"
	.align	4
	.sectionentsize	8
	.align		4
        /*0000*/ 	.word	0x00000000
	.align		4
        /*0004*/ 	.word	0xffffffff
	.align		4
        /*0008*/ 	.word	0x00000000
	.align		4
        /*000c*/ 	.word	0xfffffffe
	.align		4
        /*0010*/ 	.word	0x00000000
	.align		4
        /*0014*/ 	.word	0xfffffffd
	.align		4
        /*0018*/ 	.word	0x00000000
	.align		4
        /*001c*/ 	.word	0xfffffffc


//--------------------- .text.triton_poi_fused_hardsigmoid_hardswish_mul_49 --------------------------
	.section	.text.triton_poi_fused_hardsigmoid_hardswish_mul_49,"ax",@progbits
	.align	128
        .global         triton_poi_fused_hardsigmoid_hardswish_mul_49
        .type           triton_poi_fused_hardsigmoid_hardswish_mul_49,@function
        .size           triton_poi_fused_hardsigmoid_hardswish_mul_49,(.L_x_1 - triton_poi_fused_hardsigmoid_hardswish_mul_49)
        .other          triton_poi_fused_hardsigmoid_hardswish_mul_49,@"STO_CUDA_ENTRY STV_DEFAULT"
triton_poi_fused_hardsigmoid_hardswish_mul_49:
.text.triton_poi_fused_hardsigmoid_hardswish_mul_49:
[----:B------:R-:W0:Y:S02]  /*0000*/  LDC R1, c[0x0][0x28] ;  /* 0x00000a00ff017b82 */ /* 0x000e240000000800 */
[----:B------:R-:W1:Y:S01]  /*0010*/  S2R R0, SR_TID.X ;  /* 0x0000000000007919 */ /* 0x000e620000002100 */
[----:B------:R-:W2:Y:S01]  /*0020*/  LDC.64 R4, c[0x0][0x210] ;  /* 0x00008400ff047b82 */ /* 0x000ea20000000a00 */
[----:B------:R-:W-:Y:S01]  /*0030*/  CS2R R2, SRZ ;  /* 0x0000000000027805 */ /* 0x000fe2000001ff00 */
[----:B------:R-:W-:Y:S01]  /*0040*/  ULDC.64 UR4, c[0x0][0x208] ;  /* 0x0000820000047ab9 */ /* 0x000fe20000000a00 */
[----:B------:R-:W3:Y:S05]  /*0050*/  S2R R9, SR_CTAID.X ;  /* 0x0000000000097919 */ /* 0x000eea0000002500 */
[----:B------:R-:W4:Y:S01]  /*0060*/  LDC.64 R6, c[0x0][0x218] ;  /* 0x00008600ff067b82 */ /* 0x000f220000000a00 */
[----:B-1----:R-:W-:-:S05]  /*0070*/  IMAD.SHL.U32 R0, R0, 0x2, RZ ;  /* 0x0000000200007824 */ /* 0x002fca00078e00ff */
[----:B------:R-:W-:-:S05]  /*0080*/  LOP3.LUT R0, R0, 0xfe, RZ, 0xc0, !PT ;  /* 0x000000fe00007812 */ /* 0x000fca00078ec0ff */
[----:B---3--:R-:W-:-:S04]  /*0090*/  IMAD R9, R9, 0x100, R0 ;  /* 0x0000010009097824 */ /* 0x008fc800078e0200 */
[C---:B------:R-:W-:Y:S01]  /*00a0*/  IMAD.HI R0, R9.reuse, 0x38e38e39, RZ ;  /* 0x38e38e3909007827 */ /* 0x040fe200078e02ff */
[----:B------:R-:W-:-:S03]  /*00b0*/  ISETP.GE.AND P0, PT, R9, 0x1200, PT ;  /* 0x000012000900780c */ /* 0x000fc60003f06270 */
[----:B--2---:R-:W-:Y:S01]  /*00c0*/  IMAD.WIDE R4, R9, 0x4, R4 ;  /* 0x0000000409047825 */ /* 0x004fe200078e0204 */
[----:B------:R-:W-:-:S04]  /*00d0*/  SHF.R.U32.HI R11, RZ, 0x1f, R0 ;  /* 0x0000001fff0b7819 */ /* 0x000fc80000011600 */
[CC--:B------:R-:W-:Y:S02]  /*00e0*/  LEA.HI.SX32 R8, R0.reuse, R11.reuse, 0x1a ;  /* 0x0000000b00087211 */ /* 0x0c0fe400078fd2ff */
[----:B------:R-:W-:-:S03]  /*00f0*/  LEA.HI.SX32 R11, R0, R11, 0x18 ;  /* 0x0000000b000b7211 */ /* 0x000fc600078fc2ff */
[----:B------:R-:W2:Y:S01]  /*0100*/  @!P0 LDG.E.64 R2, desc[UR4][R4.64] ;  /* 0x0000000404028981 */ /* 0x000ea2000c1e1b00 */
[----:B------:R-:W-:-:S04]  /*0110*/  IMAD R8, R8, -0x120, R9 ;  /* 0xfffffee008087824 */ /* 0x000fc800078e0209 */
[----:B------:R-:W-:Y:S01]  /*0120*/  IMAD R11, R11, 0x120, R8 ;  /* 0x000001200b0b7824 */ /* 0x000fe200078e0208 */
[----:B------:R-:W-:-:S03]  /*0130*/  CS2R R8, SRZ ;  /* 0x0000000000087805 */ /* 0x000fc6000001ff00 */
[----:B----4-:R-:W-:-:S05]  /*0140*/  IMAD.WIDE R6, R11, 0x4, R6 ;  /* 0x000000040b067825 */ /* 0x010fca00078e0206 */
[----:B------:R-:W3:Y:S01]  /*0150*/  @!P0 LDG.E.EL.64 R8, desc[UR4][R6.64] ;  /* 0x0000000406088981 */ /* 0x000ee2000c2e1b00 */
[----:B--2---:R-:W-:Y:S01]  /*0160*/  FADD R0, R2, 3 ;  /* 0x4040000002007421 */ /* 0x004fe20000000000 */
[----:B------:R-:W-:-:S04]  /*0170*/  FADD R10, R3, 3 ;  /* 0x40400000030a7421 */ /* 0x000fc80000000000 */
[----:B------:R-:W-:Y:S02]  /*0180*/  FSETP.GTU.AND P2, PT, R0, RZ, PT ;  /* 0x000000ff0000720b */ /* 0x000fe40003f4c000 */
[----:B------:R-:W-:Y:S02]  /*0190*/  FSETP.GTU.AND P1, PT, R10, RZ, PT ;  /* 0x000000ff0a00720b */ /* 0x000fe40003f2c000 */
[----:B------:R-:W-:Y:S02]  /*01a0*/  FSEL R11, R0, RZ, P2 ;  /* 0x000000ff000b7208 */ /* 0x000fe40001000000 */
[----:B------:R-:W-:Y:S02]  /*01b0*/  FSEL R10, R10, RZ, P1 ;  /* 0x000000ff0a0a7208 */ /* 0x000fe40000800000 */
[----:B------:R-:W-:Y:S01]  /*01c0*/  FSETP.GEU.AND P5, PT, R11, 6, PT ;  /* 0x40c000000b00780b */ /* 0x000fe20003fae000 */
[----:B---3--:R-:W-:Y:S01]  /*01d0*/  FADD R8, R8, 3 ;  /* 0x4040000008087421 */ /* 0x008fe20000000000 */
[----:B------:R-:W-:Y:S01]  /*01e0*/  FADD R9, R9, 3 ;  /* 0x4040000009097421 */ /* 0x000fe20000000000 */
[----:B------:R-:W-:-:S03]  /*01f0*/  FSETP.GEU.AND P3, PT, R10, 6, PT ;  /* 0x40c000000a00780b */ /* 0x000fc60003f6e000 */
[C---:B------:R-:W-:Y:S02]  /*0200*/  FSETP.GTU.AND P2, PT, R8.reuse, RZ, PT ;  /* 0x000000ff0800720b */ /* 0x040fe40003f4c000 */
[----:B------:R-:W-:Y:S02]  /*0210*/  FSETP.GTU.AND P4, PT, R9, RZ, PT ;  /* 0x000000ff0900720b */ /* 0x000fe40003f8c000 */
[----:B------:R-:W-:Y:S02]  /*0220*/  FSETP.NAN.AND P1, PT, R11, R11, PT ;  /* 0x0000000b0b00720b */ /* 0x000fe40003f28000 */
[----:B------:R-:W-:Y:S02]  /*0230*/  FSEL R8, R8, RZ, P2 ;  /* 0x000000ff08087208 */ /* 0x000fe40001000000 */
[----:B------:R-:W-:Y:S02]  /*0240*/  FSEL R9, R9, RZ, P4 ;  /* 0x000000ff09097208 */ /* 0x000fe40002000000 */
[----:B------:R-:W-:-:S02]  /*0250*/  @P5 FSEL R11, R11, 6, P1 ;  /* 0x40c000000b0b5808 */ /* 0x000fc40000800000 */
[----:B------:R-:W-:Y:S02]  /*0260*/  FSETP.GEU.AND P1, PT, R8, 6, PT ;  /* 0x40c000000800780b */ /* 0x000fe40003f2e000 */
[C---:B------:R-:W-:Y:S02]  /*0270*/  FSETP.GEU.AND P2, PT, R9.reuse, 6, PT ;  /* 0x40c000000900780b */ /* 0x040fe40003f4e000 */
[----:B------:R-:W-:Y:S01]  /*0280*/  FSETP.NAN.AND P4, PT, R10, R10, PT ;  /* 0x0000000a0a00720b */ /* 0x000fe20003f88000 */
[----:B------:R-:W-:-:S03]  /*0290*/  FMUL R0, R9, 0.16666667163372039795 ;  /* 0x3e2aaaab09007820 */ /* 0x000fc60000400000 */
[----:B------:R-:W-:Y:S02]  /*02a0*/  @P3 FSEL R10, R10, 6, P4 ;  /* 0x40c000000a0a3808 */ /* 0x000fe40002000000 */
[C---:B------:R-:W-:Y:S01]  /*02b0*/  FSETP.NAN.AND P3, PT, R8.reuse, R8, PT ;  /* 0x000000080800720b */ /* 0x040fe20003f68000 */
[----:B------:R-:W-:Y:S01]  /*02c0*/  FMUL R8, R8, 0.16666667163372039795 ;  /* 0x3e2aaaab08087820 */ /* 0x000fe20000400000 */
[----:B------:R-:W-:Y:S01]  /*02d0*/  FSETP.NAN.AND P4, PT, R9, R9, PT ;  /* 0x000000090900720b */ /* 0x000fe20003f88000 */
[----:B------:R-:W-:Y:S01]  /*02e0*/  FMUL R2, R11, R2 ;  /* 0x000000020b027220 */ /* 0x000fe20000400000 */
[----:B------:R-:W-:Y:S02]  /*02f0*/  FMUL R3, R10, R3 ;  /* 0x000000030a037220 */ /* 0x000fe40000400000 */
[----:B------:R-:W-:Y:S01]  /*0300*/  @P1 FSEL R8, R8, 1, P3 ;  /* 0x3f80000008081808 */ /* 0x000fe20001800000 */
[----:B------:R-:W-:Y:S01]  /*0310*/  FMUL R7, R2, 0.16666667163372039795 ;  /* 0x3e2aaaab02077820 */ /* 0x000fe20000400000 */
[----:B------:R-:W-:Y:S01]  /*0320*/  @P2 FSEL R0, R0, 1, P4 ;  /* 0x3f80000000002808 */ /* 0x000fe20002000000 */
[----:B------:R-:W-:-:S02]  /*0330*/  FMUL R3, R3, 0.16666667163372039795 ;  /* 0x3e2aaaab03037820 */ /* 0x000fc40000400000 */
[----:B------:R-:W-:Y:S02]  /*0340*/  FMUL R2, R8, R7 ;  /* 0x0000000708027220 */ /* 0x000fe40000400000 */
[----:B------:R-:W-:Y:S01]  /*0350*/  FMUL R3, R0, R3 ;  /* 0x0000000300037220 */ /* 0x000fe20000400000 */
[----:B------:R-:W-:Y:S06]  /*0360*/  @P0 EXIT ;  /* 0x000000000000094d */ /* 0x000fec0003800000 */
[----:B------:R-:W-:Y:S01]  /*0370*/  STG.E.64 desc[UR4][R4.64], R2 ;  /* 0x0000000204007986 */ /* 0x000fe2000c101b04 */
[----:B------:R-:W-:Y:S05]  /*0380*/  EXIT ;  /* 0x000000000000794d */ /* 0x000fea0003800000 */
.L_x_0:
[----:B------:R-:W-:-:S00]  /*0390*/  BRA `(.L_x_0) ;  /* 0xfffffffc00fc7947 */ /* 0x000fc0000383ffff */
[----:B------:R-:W-:-:S00]  /*03a0*/  NOP ;  /* 0x0000000000007918 */ /* 0x000fc00000000000 */
        /* <DEDUP_REMOVED lines=13> */
.L_x_1:


//--------------------- .nv.constant0.triton_poi_fused_hardsigmoid_hardswish_mul_49 --------------------------
	.section	.nv.constant0.triton_poi_fused_hardsigmoid_hardswish_mul_49,"a",@progbits
	.sectionflags	@""
	.align	4
.nv.constant0.triton_poi_fused_hardsigmoid_hardswish_mul_49:
	.zero		548
